	.headerflags	@"EF_CUDA_TEXMODE_UNIFIED EF_CUDA_64BIT_ADDRESS EF_CUDA_ACCELERATORS EF_CUDA_SM90 EF_CUDA_VIRTUAL_SM(EF_CUDA_SM90)"
	.elftype	@"ET_EXEC"


//--------------------- .nv.info                  --------------------------
	.section	.nv.info,"",@"SHT_CUDA_INFO"
	.align	4


	//----- nvinfo : EIATTR_REGCOUNT
	.align		4
        /*0000*/ 	.byte	0x04, 0x2f
        /*0002*/ 	.short	(.L_1 - .L_0)
	.align		4
.L_0:
        /*0004*/ 	.word	index@(triton_poi_fused__adaptive_avg_pool2d_cat_2)
        /*0008*/ 	.word	0x0000001d


	//----- nvinfo : EIATTR_MIN_STACK_SIZE
	.align		4
.L_1:
        /*000c*/ 	.byte	0x04, 0x12
        /*000e*/ 	.short	(.L_3 - .L_2)
	.align		4
.L_2:
        /*0010*/ 	.word	index@(triton_poi_fused__adaptive_avg_pool2d_cat_2)
        /*0014*/ 	.word	0x00000000


	//----- nvinfo : EIATTR_FRAME_SIZE
	.align		4
.L_3:
        /*0018*/ 	.byte	0x04, 0x11
        /*001a*/ 	.short	(.L_5 - .L_4)
	.align		4
.L_4:
        /*001c*/ 	.word	index@(triton_poi_fused__adaptive_avg_pool2d_cat_2)
        /*0020*/ 	.word	0x00000000


	//----- nvinfo : EIATTR_MIN_STACK_SIZE
	.align		4
.L_5:
        /*0024*/ 	.byte	0x04, 0x12
        /*0026*/ 	.short	(.L_7 - .L_6)
	.align		4
.L_6:
        /*0028*/ 	.word	index@(triton_poi_fused__adaptive_avg_pool2d_cat_2)
        /*002c*/ 	.word	0x00000000
.L_7:


//--------------------- .nv.info.triton_poi_fused__adaptive_avg_pool2d_cat_2 --------------------------
	.section	.nv.info.triton_poi_fused__adaptive_avg_pool2d_cat_2,"",@"SHT_CUDA_INFO"
	.sectionflags	@""
	.align	4


	//----- nvinfo : EIATTR_CUDA_API_VERSION
	.align		4
        /*0000*/ 	.byte	0x04, 0x37
        /*0002*/ 	.short	(.L_9 - .L_8)
.L_8:
        /*0004*/ 	.word	0x0000007c


	//----- nvinfo : EIATTR_KPARAM_INFO
	.align		4
.L_9:
        /*0008*/ 	.byte	0x04, 0x17
        /*000a*/ 	.short	(.L_11 - .L_10)
.L_10:
        /*000c*/ 	.word	0x00000000
        /*0010*/ 	.short	0x0002
        /*0012*/ 	.short	0x0010
        /*0014*/ 	.byte	0x00, 0xf0, 0x11, 0x00


	//----- nvinfo : EIATTR_KPARAM_INFO
	.align		4
.L_11:
        /*0018*/ 	.byte	0x04, 0x17
        /*001a*/ 	.short	(.L_13 - .L_12)
.L_12:
        /*001c*/ 	.word	0x00000000
        /*0020*/ 	.short	0x0001
        /*0022*/ 	.short	0x0008
        /*0024*/ 	.byte	0x00, 0xf4, 0x21, 0x00


	//----- nvinfo : EIATTR_KPARAM_INFO
	.align		4
.L_13:
        /*0028*/ 	.byte	0x04, 0x17
        /*002a*/ 	.short	(.L_15 - .L_14)
.L_14:
        /*002c*/ 	.word	0x00000000
        /*0030*/ 	.short	0x0000
        /*0032*/ 	.short	0x0000
        /*0034*/ 	.byte	0x00, 0xf4, 0x21, 0x00


	//----- nvinfo : EIATTR_SPARSE_MMA_MASK
	.align		4
.L_15:
        /*0038*/ 	.byte	0x03, 0x50
        /*003a*/ 	.short	0x0000


	//----- nvinfo : EIATTR_MAXREG_COUNT
	.align		4
        /*003c*/ 	.byte	0x03, 0x1b
        /*003e*/ 	.short	0x00ff


	//----- nvinfo : EIATTR_EXIT_INSTR_OFFSETS
	.align		4
        /*0040*/ 	.byte	0x04, 0x1c
        /*0042*/ 	.short	(.L_17 - .L_16)


	//   ....[0]....
.L_16:
        /*0044*/ 	.word	0x00000f20


	//   ....[1]....
        /*0048*/ 	.word	0x00000f40


	//----- nvinfo : EIATTR_REQNTID
	.align		4
.L_17:
        /*004c*/ 	.byte	0x04, 0x10
        /*004e*/ 	.short	(.L_19 - .L_18)
.L_18:
        /*0050*/ 	.word	0x00000080
        /*0054*/ 	.word	0x00000001
        /*0058*/ 	.word	0x00000001


	//----- nvinfo : EIATTR_CBANK_PARAM_SIZE
	.align		4
.L_19:
        /*005c*/ 	.byte	0x03, 0x19
        /*005e*/ 	.short	0x0014


	//----- nvinfo : EIATTR_PARAM_CBANK
	.align		4
        /*0060*/ 	.byte	0x04, 0x0a
        /*0062*/ 	.short	(.L_21 - .L_20)
	.align		4
.L_20:
        /*0064*/ 	.word	index@(.nv.constant0.triton_poi_fused__adaptive_avg_pool2d_cat_2)
        /*0068*/ 	.short	0x0210
        /*006a*/ 	.short	0x0014


	//----- nvinfo : EIATTR_SW_WAR
	.align		4
.L_21:
        /*006c*/ 	.byte	0x04, 0x36
        /*006e*/ 	.short	(.L_23 - .L_22)
.L_22:
        /*0070*/ 	.word	0x00000008
.L_23:


//--------------------- .nv.callgraph             --------------------------
	.section	.nv.callgraph,"",@"SHT_CUDA_CALLGRAPH"
	.align	4
	.sectionentsize	8
	.align		4
        /*0000*/ 	.word	0x00000000
	.align		4
        /*0004*/ 	.word	0xffffffff
	.align		4
        /*0008*/ 	.word	0x00000000
	.align		4
        /*000c*/ 	.word	0xfffffffe
	.align		4
        /*0010*/ 	.word	0x00000000
	.align		4
        /*0014*/ 	.word	0xfffffffd
	.align		4
        /*0018*/ 	.word	0x00000000
	.align		4
        /*001c*/ 	.word	0xfffffffc


//--------------------- .text.triton_poi_fused__adaptive_avg_pool2d_cat_2 --------------------------
	.section	.text.triton_poi_fused__adaptive_avg_pool2d_cat_2,"ax",@progbits
	.align	128
        .global         triton_poi_fused__adaptive_avg_pool2d_cat_2
        .type           triton_poi_fused__adaptive_avg_pool2d_cat_2,@function
        .size           triton_poi_fused__adaptive_avg_pool2d_cat_2,(.L_x_1 - triton_poi_fused__adaptive_avg_pool2d_cat_2)
        .other          triton_poi_fused__adaptive_avg_pool2d_cat_2,@"STO_CUDA_ENTRY STV_DEFAULT"
triton_poi_fused__adaptive_avg_pool2d_cat_2:
.text.triton_poi_fused__adaptive_avg_pool2d_cat_2:
[----:B------:R-:W0:Y:S02]  /*0000*/  LDC R1, c[0x0][0x28] ;  /* 0x00000a00ff017b82 */ /* 0x000e240000000800 */
[----:B------:R-:W1:Y:S01]  /*0010*/  S2R R0, SR_TID.X ;  /* 0x0000000000007919 */ /* 0x000e620000002100 */
[----:B------:R-:W-:Y:S01]  /*0020*/  IMAD.MOV.U32 R12, RZ, RZ, RZ ;  /* 0x000000ffff0c7224 */ /* 0x000fe200078e00ff */
[----:B------:R-:W-:Y:S01]  /*0030*/  ULDC.64 UR6, c[0x0][0x210] ;  /* 0x0000840000067ab9 */ /* 0x000fe20000000a00 */
[----:B------:R-:W-:Y:S01]  /*0040*/  ULDC.64 UR4, c[0x0][0x208] ;  /* 0x0000820000047ab9 */ /* 0x000fe20000000a00 */
[----:B------:R-:W2:Y:S01]  /*0050*/  S2R R3, SR_CTAID.X ;  /* 0x0000000000037919 */ /* 0x000ea20000002500 */
[----:B-1----:R-:W-:-:S05]  /*0060*/  LOP3.LUT R0, R0, 0x7f, RZ, 0xc0, !PT ;  /* 0x0000007f00007812 */ /* 0x002fca00078ec0ff */
[----:B--2---:R-:W-:-:S04]  /*0070*/  IMAD R0, R3, 0x100, R0 ;  /* 0x0000010003007824 */ /* 0x004fc800078e0200 */
[----:B------:R-:W-:-:S04]  /*0080*/  IMAD.HI R2, R0, 0x2aaaaaab, RZ ;  /* 0x2aaaaaab00027827 */ /* 0x000fc800078e02ff */
[----:B------:R-:W-:Y:S01]  /*0090*/  IMAD.HI R9, R0, 0x38e38e39, RZ ;  /* 0x38e38e3900097827 */ /* 0x000fe200078e02ff */
[----:B------:R-:W-:-:S05]  /*00a0*/  LEA.HI R3, R2, R2, RZ, 0x1 ;  /* 0x0000000202037211 */ /* 0x000fca00078f08ff */
[----:B------:R-:W-:-:S04]  /*00b0*/  IMAD.HI R2, R3, 0x2aaaaaab, RZ ;  /* 0x2aaaaaab03027827 */ /* 0x000fc800078e02ff */
[----:B------:R-:W-:Y:S01]  /*00c0*/  IMAD R4, R3, -0x6, R0 ;  /* 0xfffffffa03047824 */ /* 0x000fe200078e0200 */
[----:B------:R-:W-:-:S03]  /*00d0*/  LEA.HI R2, R2, R2, RZ, 0x1 ;  /* 0x0000000202027211 */ /* 0x000fc600078f08ff */
[----:B------:R-:W-:Y:S02]  /*00e0*/  IMAD.SHL.U32 R6, R4, 0x4, RZ ;  /* 0x0000000404067824 */ /* 0x000fe400078e00ff */
[----:B------:R-:W-:Y:S02]  /*00f0*/  IMAD R2, R2, -0x6, R3 ;  /* 0xfffffffa02027824 */ /* 0x000fe400078e0203 */
[----:B------:R-:W-:Y:S02]  /*0100*/  IMAD.SHL.U32 R4, R4, 0x2, RZ ;  /* 0x0000000204047824 */ /* 0x000fe400078e00ff */
[C---:B------:R-:W-:Y:S02]  /*0110*/  IMAD.SHL.U32 R3, R2.reuse, 0x4, RZ ;  /* 0x0000000402037824 */ /* 0x040fe400078e00ff */
[----:B------:R-:W-:Y:S01]  /*0120*/  IMAD.SHL.U32 R2, R2, 0x2, RZ ;  /* 0x0000000202027824 */ /* 0x000fe200078e00ff */
[----:B------:R-:W-:Y:S02]  /*0130*/  PRMT R5, R4, 0x8880, RZ ;  /* 0x0000888004057816 */ /* 0x000fe400000000ff */
[----:B------:R-:W-:-:S02]  /*0140*/  PRMT R3, R6, 0x5410, R3 ;  /* 0x0000541006037816 */ /* 0x000fc40000000003 */
[----:B------:R-:W-:-:S03]  /*0150*/  PRMT R4, R2, 0x8880, RZ ;  /* 0x0000888002047816 */ /* 0x000fc600000000ff */
[----:B------:R-:W-:-:S05]  /*0160*/  VIADD.16x2 R6, R3, 0x90009 ;  /* 0x0009000903067836 */ /* 0x000fca0000000200 */
[C---:B------:R-:W-:Y:S02]  /*0170*/  PRMT R3, R6.reuse, 0x7632, R3 ;  /* 0x0000763206037816 */ /* 0x040fe40000000003 */
[----:B------:R-:W-:Y:S02]  /*0180*/  PRMT R2, R6, 0x7610, R2 ;  /* 0x0000761006027816 */ /* 0x000fe40000000002 */
[----:B------:R-:W-:Y:S01]  /*0190*/  PRMT R6, R3, 0x8880, RZ ;  /* 0x0000888003067816 */ /* 0x000fe200000000ff */
[----:B------:R-:W-:Y:S01]  /*01a0*/  IMAD R3, R5, 0x5556, RZ ;  /* 0x0000555605037824 */ /* 0x000fe200078e02ff */
[----:B------:R-:W-:Y:S01]  /*01b0*/  PRMT R7, R2, 0x8880, RZ ;  /* 0x0000888002077816 */ /* 0x000fe200000000ff */
[----:B------:R-:W-:Y:S02]  /*01c0*/  IMAD R2, R4, 0x5556, RZ ;  /* 0x0000555604027824 */ /* 0x000fe400078e02ff */
[----:B------:R-:W-:Y:S01]  /*01d0*/  IMAD.MOV.U32 R4, RZ, RZ, R6 ;  /* 0x000000ffff047224 */ /* 0x000fe200078e0006 */
[----:B------:R-:W-:Y:S01]  /*01e0*/  SHF.R.S32.HI R3, RZ, 0x10, R3 ;  /* 0x00000010ff037819 */ /* 0x000fe20000011403 */
[----:B------:R-:W-:Y:S01]  /*01f0*/  IMAD.MOV.U32 R5, RZ, RZ, R7 ;  /* 0x000000ffff057224 */ /* 0x000fe200078e0007 */
[----:B------:R-:W-:Y:S01]  /*0200*/  SHF.R.S32.HI R2, RZ, 0x10, R2 ;  /* 0x00000010ff027819 */ /* 0x000fe20000011402 */
[----:B------:R-:W-:-:S02]  /*0210*/  IMAD R6, R4, 0x2aab, RZ ;  /* 0x00002aab04067824 */ /* 0x000fc400078e02ff */
[----:B------:R-:W-:Y:S01]  /*0220*/  IMAD R7, R5, 0x2aab, RZ ;  /* 0x00002aab05077824 */ /* 0x000fe200078e02ff */
[----:B------:R-:W-:Y:S02]  /*0230*/  LOP3.LUT R5, R3, 0xffff, RZ, 0xc0, !PT ;  /* 0x0000ffff03057812 */ /* 0x000fe400078ec0ff */
[----:B------:R-:W-:Y:S02]  /*0240*/  LOP3.LUT R4, R2, 0xffff, RZ, 0xc0, !PT ;  /* 0x0000ffff02047812 */ /* 0x000fe400078ec0ff */
[----:B------:R-:W-:Y:S02]  /*0250*/  SHF.R.S32.HI R6, RZ, 0x10, R6 ;  /* 0x00000010ff067819 */ /* 0x000fe40000011406 */
[----:B------:R-:W-:Y:S02]  /*0260*/  SHF.R.S32.HI R7, RZ, 0x10, R7 ;  /* 0x00000010ff077819 */ /* 0x000fe40000011407 */
[----:B------:R-:W-:Y:S02]  /*0270*/  SHF.R.U32.HI R5, RZ, 0xf, R5 ;  /* 0x0000000fff057819 */ /* 0x000fe40000011605 */
[----:B------:R-:W-:-:S02]  /*0280*/  SHF.R.U32.HI R4, RZ, 0xf, R4 ;  /* 0x0000000fff047819 */ /* 0x000fc40000011604 */
[----:B------:R-:W-:Y:S02]  /*0290*/  LOP3.LUT R8, R6, 0xffff, RZ, 0xc0, !PT ;  /* 0x0000ffff06087812 */ /* 0x000fe400078ec0ff */
[----:B------:R-:W-:Y:S02]  /*02a0*/  LOP3.LUT R10, R7, 0xffff, RZ, 0xc0, !PT ;  /* 0x0000ffff070a7812 */ /* 0x000fe400078ec0ff */
[----:B------:R-:W-:Y:S02]  /*02b0*/  PRMT R2, R3, 0x5410, R2 ;  /* 0x0000541003027816 */ /* 0x000fe40000000002 */
[----:B------:R-:W-:Y:S02]  /*02c0*/  SHF.R.U32.HI R3, RZ, 0xf, R8 ;  /* 0x0000000fff037819 */ /* 0x000fe40000011608 */
[----:B------:R-:W-:Y:S02]  /*02d0*/  PRMT R5, R5, 0x5410, R4 ;  /* 0x0000541005057816 */ /* 0x000fe40000000004 */
[----:B------:R-:W-:-:S02]  /*02e0*/  SHF.R.U32.HI R8, RZ, 0xf, R10 ;  /* 0x0000000fff087819 */ /* 0x000fc4000001160a */
[----:B------:R-:W-:Y:S01]  /*02f0*/  PRMT R6, R7, 0x5410, R6 ;  /* 0x0000541007067816 */ /* 0x000fe20000000006 */
[----:B------:R-:W-:Y:S01]  /*0300*/  VIADD.16x2 R5, R2, R5 ;  /* 0x0000000502057236 */ /* 0x000fe20000000200 */
[----:B------:R-:W-:Y:S02]  /*0310*/  PRMT R3, R8, 0x5410, R3 ;  /* 0x0000541008037816 */ /* 0x000fe40000000003 */
[----:B------:R-:W-:Y:S02]  /*0320*/  SHF.R.U32.HI R2, RZ, 0x1f, R9 ;  /* 0x0000001fff027819 */ /* 0x000fe40000011609 */
[----:B------:R-:W-:Y:S01]  /*0330*/  PRMT R4, R5, 0x7632, R4 ;  /* 0x0000763205047816 */ /* 0x000fe20000000004 */
[----:B------:R-:W-:Y:S01]  /*0340*/  VIADD.16x2 R6, R6, R3 ;  /* 0x0000000306067236 */ /* 0x000fe20000000200 */
[----:B------:R-:W-:Y:S02]  /*0350*/  LEA.HI.SX32 R9, R9, R2, 0x1d ;  /* 0x0000000209097211 */ /* 0x000fe400078feaff */
[----:B------:R-:W-:-:S02]  /*0360*/  PRMT R2, R5, 0x7610, R2 ;  /* 0x0000761005027816 */ /* 0x000fc40000000002 */
[----:B------:R-:W-:Y:S02]  /*0370*/  LOP3.LUT R8, R4, 0xffff, RZ, 0xc0, !PT ;  /* 0x0000ffff04087812 */ /* 0x000fe400078ec0ff */
[C---:B------:R-:W-:Y:S02]  /*0380*/  PRMT R3, R6.reuse, 0x7632, R3 ;  /* 0x0000763206037816 */ /* 0x040fe40000000003 */
[----:B------:R-:W-:Y:S02]  /*0390*/  PRMT R5, R6, 0x7610, R5 ;  /* 0x0000761006057816 */ /* 0x000fe40000000005 */
[----:B------:R-:W-:Y:S01]  /*03a0*/  PRMT R13, R8, 0x8880, RZ ;  /* 0x00008880080d7816 */ /* 0x000fe200000000ff */
[----:B------:R-:W1:Y:S01]  /*03b0*/  LDC.64 R6, c[0x0][0x210] ;  /* 0x00008400ff067b82 */ /* 0x000e620000000a00 */
[----:B------:R-:W-:Y:S02]  /*03c0*/  LOP3.LUT R8, R5, 0xffff, RZ, 0xc0, !PT ;  /* 0x0000ffff05087812 */ /* 0x000fe400078ec0ff */
[----:B------:R-:W-:-:S02]  /*03d0*/  PRMT R10, R3, 0x8880, RZ ;  /* 0x00008880030a7816 */ /* 0x000fc400000000ff */
[----:B------:R-:W-:Y:S02]  /*03e0*/  PRMT R11, R4, 0x8880, RZ ;  /* 0x00008880040b7816 */ /* 0x000fe400000000ff */
[----:B------:R-:W-:Y:S01]  /*03f0*/  PRMT R19, R8, 0x8880, RZ ;  /* 0x0000888008137816 */ /* 0x000fe200000000ff */
[----:B------:R-:W-:Y:S01]  /*0400*/  IMAD.MOV.U32 R8, RZ, RZ, R10 ;  /* 0x000000ffff087224 */ /* 0x000fe200078e000a */
[C---:B------:R-:W-:Y:S02]  /*0410*/  LOP3.LUT R4, R2.reuse, 0xffff, RZ, 0xc0, !PT ;  /* 0x0000ffff02047812 */ /* 0x040fe400078ec0ff */
[----:B------:R-:W-:Y:S02]  /*0420*/  PRMT R2, R2, 0x8880, RZ ;  /* 0x0000888002027816 */ /* 0x000fe400000000ff */
[----:B------:R-:W-:Y:S02]  /*0430*/  PRMT R4, R4, 0x8880, RZ ;  /* 0x0000888004047816 */ /* 0x000fe400000000ff */
[----:B------:R-:W-:-:S02]  /*0440*/  PRMT R15, R5, 0x8880, RZ ;  /* 0x00008880050f7816 */ /* 0x000fc400000000ff */
[-C--:B------:R-:W-:Y:S01]  /*0450*/  ISETP.GE.AND P1, PT, R11, R8.reuse, PT ;  /* 0x000000080b00720c */ /* 0x080fe20003f26270 */
[----:B------:R-:W-:Y:S02]  /*0460*/  VIADD R14, R4, 0x1 ;  /* 0x00000001040e7836 */ /* 0x000fe40000000000 */
[----:B------:R-:W-:Y:S01]  /*0470*/  IMAD R5, R9, 0x10, R4 ;  /* 0x0000001009057824 */ /* 0x000fe200078e0204 */
[----:B------:R-:W-:Y:S01]  /*0480*/  ISETP.LT.AND P1, PT, R2, R15, !P1 ;  /* 0x0000000f0200720c */ /* 0x000fe20004f21270 */
[----:B------:R-:W-:Y:S01]  /*0490*/  IMAD.SHL.U32 R4, R13, 0x4, RZ ;  /* 0x000000040d047824 */ /* 0x000fe200078e00ff */
[----:B------:R-:W-:Y:S02]  /*04a0*/  ISETP.GE.AND P3, PT, R14, R19, PT ;  /* 0x000000130e00720c */ /* 0x000fe40003f66270 */
[----:B------:R-:W-:Y:S01]  /*04b0*/  ISETP.LT.AND P4, PT, R0, 0x240, P1 ;  /* 0x000002400000780c */ /* 0x000fe20000f81270 */
[----:B------:R-:W-:Y:S01]  /*04c0*/  IMAD.IADD R17, R4, 0x1, R5 ;  /* 0x0000000104117824 */ /* 0x000fe200078e0205 */
[----:B------:R-:W-:-:S02]  /*04d0*/  ISETP.LT.AND P3, PT, R11, R8, !P3 ;  /* 0x000000080b00720c */ /* 0x000fc40005f61270 */
[----:B------:R-:W-:Y:S01]  /*04e0*/  SHF.R.S32.HI R11, RZ, 0x1f, R5 ;  /* 0x0000001fff0b7819 */ /* 0x000fe20000011405 */
[----:B-1----:R-:W-:Y:S01]  /*04f0*/  IMAD.WIDE R16, R17, 0x4, R6 ;  /* 0x0000000411107825 */ /* 0x002fe200078e0206 */
[----:B------:R-:W-:Y:S02]  /*0500*/  IADD3 R8, P0, R4, R5, RZ ;  /* 0x0000000504087210 */ /* 0x000fe40007f1e0ff */
[----:B------:R-:W-:Y:S02]  /*0510*/  ISETP.LT.AND P5, PT, R0, 0x240, P3 ;  /* 0x000002400000780c */ /* 0x000fe40001fa1270 */
[----:B------:R-:W-:Y:S02]  /*0520*/  LEA.HI.X.SX32 R11, R4, R11, 0x1, P0 ;  /* 0x0000000b040b7211 */ /* 0x000fe400000f0eff */
[C---:B------:R-:W-:Y:S01]  /*0530*/  LEA R4, P0, R8.reuse, UR6, 0x2 ;  /* 0x0000000608047c11 */ /* 0x040fe2000f8010ff */
[----:B------:R1:W2:Y:S03]  /*0540*/  @P4 LDG.E.EL R12, desc[UR4][R16.64] ;  /* 0x00000004100c4981 */ /* 0x0002a6000c2e1900 */
[----:B------:R-:W-:Y:S01]  /*0550*/  LEA.HI.X R5, R8, UR7, R11, 0x2, P0 ;  /* 0x0000000708057c11 */ /* 0x000fe200080f140b */
[----:B------:R-:W-:-:S06]  /*0560*/  IMAD.MOV.U32 R11, RZ, RZ, RZ ;  /* 0x000000ffff0b7224 */ /* 0x000fcc00078e00ff */
[----:B------:R-:W3:Y:S01]  /*0570*/  @P5 LDG.E.EL R11, desc[UR4][R4.64+0x4] ;  /* 0x00000404040b5981 */ /* 0x000ee2000c2e1900 */
[----:B------:R-:W-:-:S04]  /*0580*/  VIADD R8, R0, 0x80 ;  /* 0x0000008000087836 */ /* 0x000fc80000000000 */
[----:B------:R-:W-:-:S05]  /*0590*/  IMAD.HI R10, R8, 0x2aaaaaab, RZ ;  /* 0x2aaaaaab080a7827 */ /* 0x000fca00078e02ff */
[----:B------:R-:W-:-:S05]  /*05a0*/  LEA.HI R21, R10, R10, RZ, 0x1 ;  /* 0x0000000a0a157211 */ /* 0x000fca00078f08ff */
[----:B------:R-:W-:-:S05]  /*05b0*/  IMAD.HI R10, R21, 0x2aaaaaab, RZ ;  /* 0x2aaaaaab150a7827 */ /* 0x000fca00078e02ff */
[----:B------:R-:W-:Y:S01]  /*05c0*/  LEA.HI R10, R10, R10, RZ, 0x1 ;  /* 0x0000000a0a0a7211 */ /* 0x000fe200078f08ff */
[----:B------:R-:W-:-:S04]  /*05d0*/  IMAD R18, R21, -0x6, R8 ;  /* 0xfffffffa15127824 */ /* 0x000fc800078e0208 */
[----:B------:R-:W-:Y:S02]  /*05e0*/  IMAD R10, R10, -0x6, R21 ;  /* 0xfffffffa0a0a7824 */ /* 0x000fe400078e0215 */
[----:B------:R-:W-:Y:S02]  /*05f0*/  IMAD.SHL.U32 R21, R18, 0x2, RZ ;  /* 0x0000000212157824 */ /* 0x000fe400078e00ff */
[----:B------:R-:W-:Y:S02]  /*0600*/  IMAD.SHL.U32 R20, R10, 0x2, RZ ;  /* 0x000000020a147824 */ /* 0x000fe400078e00ff */
[----:B-1----:R-:W-:Y:S02]  /*0610*/  IMAD.SHL.U32 R17, R18, 0x4, RZ ;  /* 0x0000000412117824 */ /* 0x002fe400078e00ff */
[----:B------:R-:W-:Y:S01]  /*0620*/  IMAD.SHL.U32 R10, R10, 0x4, RZ ;  /* 0x000000040a0a7824 */ /* 0x000fe200078e00ff */
[----:B------:R-:W-:Y:S02]  /*0630*/  PRMT R21, R21, 0x8880, RZ ;  /* 0x0000888015157816 */ /* 0x000fe400000000ff */
[----:B------:R-:W-:-:S02]  /*0640*/  PRMT R16, R20, 0x8880, RZ ;  /* 0x0000888014107816 */ /* 0x000fc400000000ff */
[----:B------:R-:W-:Y:S01]  /*0650*/  PRMT R10, R17, 0x5410, R10 ;  /* 0x00005410110a7816 */ /* 0x000fe2000000000a */
[----:B------:R-:W-:-:S04]  /*0660*/  IMAD.MOV.U32 R18, RZ, RZ, R21 ;  /* 0x000000ffff127224 */ /* 0x000fc800078e0015 */
[----:B------:R-:W-:Y:S02]  /*0670*/  VIADD.16x2 R20, R10, 0x90009 ;  /* 0x000900090a147836 */ /* 0x000fe40000000200 */
[----:B------:R-:W-:Y:S02]  /*0680*/  IMAD R17, R18, 0x5556, RZ ;  /* 0x0000555612117824 */ /* 0x000fe400078e02ff */
[----:B------:R-:W-:Y:S01]  /*0690*/  IMAD R10, R16, 0x5556, RZ ;  /* 0x00005556100a7824 */ /* 0x000fe200078e02ff */
[C---:B------:R-:W-:Y:S02]  /*06a0*/  PRMT R16, R20.reuse, 0x7610, R16 ;  /* 0x0000761014107816 */ /* 0x040fe40000000010 */
[----:B------:R-:W-:Y:S02]  /*06b0*/  SHF.R.S32.HI R17, RZ, 0x10, R17 ;  /* 0x00000010ff117819 */ /* 0x000fe40000011411 */
[----:B------:R-:W-:Y:S02]  /*06c0*/  SHF.R.S32.HI R10, RZ, 0x10, R10 ;  /* 0x00000010ff0a7819 */ /* 0x000fe4000001140a */
[----:B------:R-:W-:-:S02]  /*06d0*/  PRMT R18, R20, 0x7632, R18 ;  /* 0x0000763214127816 */ /* 0x000fc40000000012 */
[----:B------:R-:W-:Y:S02]  /*06e0*/  PRMT R20, R16, 0x8880, RZ ;  /* 0x0000888010147816 */ /* 0x000fe400000000ff */
[C---:B------:R-:W-:Y:S02]  /*06f0*/  LOP3.LUT R21, R17.reuse, 0xffff, RZ, 0xc0, !PT ;  /* 0x0000ffff11157812 */ /* 0x040fe400078ec0ff */
[----:B------:R-:W-:Y:S02]  /*0700*/  LOP3.LUT R16, R10, 0xffff, RZ, 0xc0, !PT ;  /* 0x0000ffff0a107812 */ /* 0x000fe400078ec0ff */
[----:B------:R-:W-:Y:S02]  /*0710*/  PRMT R18, R18, 0x8880, RZ ;  /* 0x0000888012127816 */ /* 0x000fe400000000ff */
[----:B------:R-:W-:Y:S02]  /*0720*/  SHF.R.U32.HI R21, RZ, 0xf, R21 ;  /* 0x0000000fff157819 */ /* 0x000fe40000011615 */
[----:B------:R-:W-:Y:S01]  /*0730*/  SHF.R.U32.HI R16, RZ, 0xf, R16 ;  /* 0x0000000fff107819 */ /* 0x000fe20000011610 */
[----:B------:R-:W-:Y:S01]  /*0740*/  IMAD R18, R18, 0x2aab, RZ ;  /* 0x00002aab12127824 */ /* 0x000fe200078e02ff */
[----:B------:R-:W-:Y:S01]  /*0750*/  PRMT R17, R17, 0x5410, R10 ;  /* 0x0000541011117816 */ /* 0x000fe2000000000a */
[----:B------:R-:W-:Y:S01]  /*0760*/  IMAD R20, R20, 0x2aab, RZ ;  /* 0x00002aab14147824 */ /* 0x000fe200078e02ff */
[----:B------:R-:W-:Y:S01]  /*0770*/  PRMT R16, R21, 0x5410, R16 ;  /* 0x0000541015107816 */ /* 0x000fe20000000010 */
[----:B------:R-:W-:-:S03]  /*0780*/  IMAD.HI R10, R8, 0x38e38e39, RZ ;  /* 0x38e38e39080a7827 */ /* 0x000fc600078e02ff */
[----:B------:R-:W-:Y:S01]  /*0790*/  SHF.R.S32.HI R21, RZ, 0x10, R20 ;  /* 0x00000010ff157819 */ /* 0x000fe20000011414 */
[----:B------:R-:W-:Y:S01]  /*07a0*/  VIADD.16x2 R24, R17, R16 ;  /* 0x0000001011187236 */ /* 0x000fe20000000200 */
[----:B------:R-:W-:Y:S02]  /*07b0*/  SHF.R.S32.HI R16, RZ, 0x10, R18 ;  /* 0x00000010ff107819 */ /* 0x000fe40000011412 */
[----:B------:R-:W-:Y:S02]  /*07c0*/  LOP3.LUT R23, R21, 0xffff, RZ, 0xc0, !PT ;  /* 0x0000ffff15177812 */ /* 0x000fe400078ec0ff */
[----:B------:R-:W-:Y:S02]  /*07d0*/  LOP3.LUT R22, R16, 0xffff, RZ, 0xc0, !PT ;  /* 0x0000ffff10167812 */ /* 0x000fe400078ec0ff */
[----:B------:R-:W-:Y:S02]  /*07e0*/  SHF.R.U32.HI R17, RZ, 0x1f, R10 ;  /* 0x0000001fff117819 */ /* 0x000fe4000001160a */
[----:B------:R-:W-:-:S02]  /*07f0*/  PRMT R18, R24, 0x7610, R18 ;  /* 0x0000761018127816 */ /* 0x000fc40000000012 */
[----:B------:R-:W-:Y:S02]  /*0800*/  PRMT R20, R24, 0x7632, R20 ;  /* 0x0000763218147816 */ /* 0x000fe40000000014 */
[----:B------:R-:W-:Y:S02]  /*0810*/  SHF.R.U32.HI R22, RZ, 0xf, R22 ;  /* 0x0000000fff167819 */ /* 0x000fe40000011616 */
[----:B------:R-:W-:Y:S02]  /*0820*/  SHF.R.U32.HI R23, RZ, 0xf, R23 ;  /* 0x0000000fff177819 */ /* 0x000fe40000011617 */
[----:B------:R-:W-:Y:S02]  /*0830*/  PRMT R21, R21, 0x5410, R16 ;  /* 0x0000541015157816 */ /* 0x000fe40000000010 */
[----:B------:R-:W-:Y:S02]  /*0840*/  LEA.HI.SX32 R10, R10, R17, 0x1d ;  /* 0x000000110a0a7211 */ /* 0x000fe400078feaff */
[----:B------:R-:W-:-:S02]  /*0850*/  LOP3.LUT R16, R18, 0xffff, RZ, 0xc0, !PT ;  /* 0x0000ffff12107812 */ /* 0x000fc400078ec0ff */
[----:B------:R-:W-:Y:S02]  /*0860*/  LOP3.LUT R17, R20, 0xffff, RZ, 0xc0, !PT ;  /* 0x0000ffff14117812 */ /* 0x000fe400078ec0ff */
[----:B------:R-:W-:Y:S02]  /*0870*/  PRMT R22, R23, 0x5410, R22 ;  /* 0x0000541017167816 */ /* 0x000fe40000000016 */
[----:B------:R-:W-:Y:S02]  /*0880*/  PRMT R23, R16, 0x8880, RZ ;  /* 0x0000888010177816 */ /* 0x000fe400000000ff */
[----:B------:R-:W-:Y:S01]  /*0890*/  PRMT R24, R17, 0x8880, RZ ;  /* 0x0000888011187816 */ /* 0x000fe200000000ff */
[----:B------:R-:W-:Y:S01]  /*08a0*/  VIADD.16x2 R21, R21, R22 ;  /* 0x0000001615157236 */ /* 0x000fe20000000200 */
[----:B------:R-:W-:Y:S01]  /*08b0*/  LOP3.LUT R3, R3, 0xffff, RZ, 0xc0, !PT ;  /* 0x0000ffff03037812 */ /* 0x000fe200078ec0ff */
[----:B------:R-:W-:Y:S02]  /*08c0*/  IMAD.MOV.U32 R17, RZ, RZ, R23 ;  /* 0x000000ffff117224 */ /* 0x000fe400078e0017 */
[----:B------:R-:W-:Y:S01]  /*08d0*/  IMAD.MOV.U32 R23, RZ, RZ, R24 ;  /* 0x000000ffff177224 */ /* 0x000fe200078e0018 */
[----:B------:R-:W-:Y:S01]  /*08e0*/  PRMT R22, R21, 0x7632, R22 ;  /* 0x0000763215167816 */ /* 0x000fe20000000016 */
[----:B------:R-:W-:Y:S01]  /*08f0*/  VIADD R13, R13, 0x1 ;  /* 0x000000010d0d7836 */ /* 0x000fe20000000000 */
[----:B------:R-:W-:Y:S01]  /*0900*/  PRMT R16, R3, 0x8880, RZ ;  /* 0x0000888003107816 */ /* 0x000fe200000000ff */
[----:B------:R-:W-:-:S02]  /*0910*/  IMAD R24, R10, 0x10, R17 ;  /* 0x000000100a187824 */ /* 0x000fc400078e0211 */
[----:B------:R-:W-:Y:S01]  /*0920*/  IMAD.SHL.U32 R3, R23, 0x4, RZ ;  /* 0x0000000417037824 */ /* 0x000fe200078e00ff */
[----:B------:R-:W-:Y:S02]  /*0930*/  LOP3.LUT R25, R22, 0xffff, RZ, 0xc0, !PT ;  /* 0x0000ffff16197812 */ /* 0x000fe400078ec0ff */
[----:B------:R-:W-:Y:S02]  /*0940*/  ISETP.GE.AND P0, PT, R13, R16, PT ;  /* 0x000000100d00720c */ /* 0x000fe40003f06270 */
[--C-:B------:R-:W-:Y:S02]  /*0950*/  SHF.R.S32.HI R26, RZ, 0x1f, R24.reuse ;  /* 0x0000001fff1a7819 */ /* 0x100fe40000011418 */
[----:B------:R-:W-:Y:S02]  /*0960*/  IADD3 R16, P2, R3, R24, RZ ;  /* 0x0000001803107210 */ /* 0x000fe40007f5e0ff */
[----:B------:R-:W-:Y:S01]  /*0970*/  PRMT R25, R25, 0x8880, RZ ;  /* 0x0000888019197816 */ /* 0x000fe200000000ff */
[C---:B------:R-:W-:Y:S01]  /*0980*/  IMAD.IADD R13, R3.reuse, 0x1, R24 ;  /* 0x00000001030d7824 */ /* 0x040fe200078e0218 */
[----:B------:R-:W-:Y:S01]  /*0990*/  LEA.HI.X.SX32 R3, R3, R26, 0x1, P2 ;  /* 0x0000001a03037211 */ /* 0x000fe200010f0eff */
[----:B------:R-:W-:Y:S01]  /*09a0*/  VIADD R23, R23, 0x1 ;  /* 0x0000000117177836 */ /* 0x000fe20000000000 */
[----:B------:R-:W-:Y:S01]  /*09b0*/  ISETP.LT.AND P2, PT, R2, R15, !P0 ;  /* 0x0000000f0200720c */ /* 0x000fe20004741270 */
[----:B------:R-:W-:Y:S01]  /*09c0*/  IMAD.MOV.U32 R2, RZ, RZ, R25 ;  /* 0x000000ffff027224 */ /* 0x000fe200078e0019 */
[----:B------:R-:W-:-:S02]  /*09d0*/  ISETP.LT.AND P0, PT, R14, R19, !P0 ;  /* 0x000000130e00720c */ /* 0x000fc40004701270 */
[----:B------:R-:W-:Y:S02]  /*09e0*/  FSEL R14, RZ, 1, !P1 ;  /* 0x3f800000ff0e7808 */ /* 0x000fe40004800000 */
[----:B------:R-:W-:Y:S02]  /*09f0*/  PRMT R18, R18, 0x8880, RZ ;  /* 0x0000888012127816 */ /* 0x000fe400000000ff */
[----:B------:R-:W-:Y:S02]  /*0a00*/  ISETP.GE.AND P1, PT, R23, R2, PT ;  /* 0x000000021700720c */ /* 0x000fe40003f26270 */
[----:B------:R-:W-:Y:S01]  /*0a10*/  PRMT R2, R21, 0x7610, R2 ;  /* 0x0000761015027816 */ /* 0x000fe20000000002 */
[----:B------:R-:W-:Y:S01]  /*0a20*/  IMAD.MOV.U32 R21, RZ, RZ, R18 ;  /* 0x000000ffff157224 */ /* 0x000fe200078e0012 */
[----:B------:R-:W-:Y:S02]  /*0a30*/  PRMT R23, R22, 0x8880, RZ ;  /* 0x0000888016177816 */ /* 0x000fe400000000ff */
[----:B------:R-:W-:-:S02]  /*0a40*/  LOP3.LUT R18, R2, 0xffff, RZ, 0xc0, !PT ;  /* 0x0000ffff02127812 */ /* 0x000fc400078ec0ff */
[----:B------:R-:W-:Y:S02]  /*0a50*/  PRMT R22, R2, 0x8880, RZ ;  /* 0x0000888002167816 */ /* 0x000fe400000000ff */
[----:B------:R-:W-:Y:S02]  /*0a60*/  LEA R2, P6, R16, UR6, 0x2 ;  /* 0x0000000610027c11 */ /* 0x000fe4000f8c10ff */
[----:B------:R-:W-:Y:S01]  /*0a70*/  PRMT R19, R18, 0x8880, RZ ;  /* 0x0000888012137816 */ /* 0x000fe200000000ff */
[----:B------:R-:W-:Y:S01]  /*0a80*/  VIADD R18, R17, 0x1 ;  /* 0x0000000111127836 */ /* 0x000fe20000000000 */
[----:B------:R-:W-:Y:S02]  /*0a90*/  LEA.HI.X R3, R16, UR7, R3, 0x2, P6 ;  /* 0x0000000710037c11 */ /* 0x000fe4000b0f1403 */
[----:B------:R-:W-:Y:S02]  /*0aa0*/  PRMT R20, R20, 0x8880, RZ ;  /* 0x0000888014147816 */ /* 0x000fe400000000ff */
[----:B------:R-:W-:-:S02]  /*0ab0*/  FSEL R16, RZ, 1, !P2 ;  /* 0x3f800000ff107808 */ /* 0x000fc40005000000 */
[----:B------:R-:W-:Y:S02]  /*0ac0*/  ISETP.LT.AND P2, PT, R0, 0x240, P2 ;  /* 0x000002400000780c */ /* 0x000fe40001741270 */
[----:B------:R-:W-:Y:S02]  /*0ad0*/  FSEL R15, RZ, 1, !P3 ;  /* 0x3f800000ff0f7808 */ /* 0x000fe40005800000 */
[----:B------:R-:W-:-:S04]  /*0ae0*/  ISETP.GE.AND P3, PT, R20, R23, PT ;  /* 0x000000171400720c */ /* 0x000fc80003f66270 */
[----:B------:R-:W-:-:S04]  /*0af0*/  ISETP.LT.AND P3, PT, R21, R22, !P3 ;  /* 0x000000161500720c */ /* 0x000fc80005f61270 */
[----:B------:R-:W-:Y:S02]  /*0b00*/  FSEL R17, RZ, 1, !P3 ;  /* 0x3f800000ff117808 */ /* 0x000fe40005800000 */
[----:B------:R-:W-:Y:S01]  /*0b10*/  ISETP.LT.AND P3, PT, R8, 0x240, P3 ;  /* 0x000002400800780c */ /* 0x000fe20001f61270 */
[----:B------:R-:W-:-:S04]  /*0b20*/  IMAD.WIDE R6, R13, 0x4, R6 ;  /* 0x000000040d067825 */ /* 0x000fc800078e0206 */
[----:B------:R-:W-:-:S08]  /*0b30*/  IMAD.MOV.U32 R13, RZ, RZ, RZ ;  /* 0x000000ffff0d7224 */ /* 0x000fd000078e00ff */
[----:B------:R1:W4:Y:S01]  /*0b40*/  @P3 LDG.E.EL R13, desc[UR4][R6.64] ;  /* 0x00000004060d3981 */ /* 0x000322000c2e1900 */
[----:B--2---:R-:W-:Y:S02]  /*0b50*/  SEL R12, R12, RZ, P4 ;  /* 0x000000ff0c0c7207 */ /* 0x004fe40002000000 */
[----:B------:R-:W-:-:S04]  /*0b60*/  ISETP.GE.AND P4, PT, R18, R19, PT ;  /* 0x000000131200720c */ /* 0x000fc80003f86270 */
[----:B------:R-:W-:Y:S01]  /*0b70*/  ISETP.LT.AND P4, PT, R20, R23, !P4 ;  /* 0x000000171400720c */ /* 0x000fe20006781270 */
[----:B------:R-:W-:Y:S01]  /*0b80*/  IMAD.MOV.U32 R20, RZ, RZ, RZ ;  /* 0x000000ffff147224 */ /* 0x000fe200078e00ff */
[----:B---3--:R-:W-:Y:S02]  /*0b90*/  SEL R11, R11, RZ, P5 ;  /* 0x000000ff0b0b7207 */ /* 0x008fe40002800000 */
[----:B------:R-:W-:-:S03]  /*0ba0*/  ISETP.LT.AND P5, PT, R21, R22, !P1 ;  /* 0x000000161500720c */ /* 0x000fc60004fa1270 */
[----:B------:R-:W2:Y:S01]  /*0bb0*/  @P2 LDG.E.EL R20, desc[UR4][R4.64+0x10] ;  /* 0x0000100404142981 */ /* 0x000ea2000c2e1900 */
[----:B------:R-:W-:Y:S02]  /*0bc0*/  FSEL R21, RZ, 1, !P0 ;  /* 0x3f800000ff157808 */ /* 0x000fe40004000000 */
[----:B------:R-:W-:Y:S02]  /*0bd0*/  ISETP.LT.AND P6, PT, R8, 0x240, P4 ;  /* 0x000002400800780c */ /* 0x000fe400027c1270 */
[----:B------:R-:W-:Y:S02]  /*0be0*/  ISETP.LT.AND P0, PT, R0, 0x240, P0 ;  /* 0x000002400000780c */ /* 0x000fe40000701270 */
[----:B------:R-:W-:Y:S02]  /*0bf0*/  FSEL R24, RZ, 1, !P4 ;  /* 0x3f800000ff187808 */ /* 0x000fe40006000000 */
[----:B------:R-:W-:Y:S02]  /*0c00*/  CS2R R22, SRZ ;  /* 0x0000000000167805 */ /* 0x000fe4000001ff00 */
[----:B------:R-:W-:-:S02]  /*0c10*/  ISETP.LT.AND P4, PT, R8, 0x240, P5 ;  /* 0x000002400800780c */ /* 0x000fc40002f81270 */
[----:B------:R-:W-:Y:S02]  /*0c20*/  ISETP.LT.AND P1, PT, R18, R19, !P1 ;  /* 0x000000131200720c */ /* 0x000fe40004f21270 */
[----:B------:R-:W-:Y:S02]  /*0c30*/  CS2R R18, SRZ ;  /* 0x0000000000127805 */ /* 0x000fe4000001ff00 */
[----:B------:R-:W-:Y:S02]  /*0c40*/  FSEL R26, RZ, 1, !P5 ;  /* 0x3f800000ff1a7808 */ /* 0x000fe40006800000 */
[----:B------:R-:W-:Y:S01]  /*0c50*/  ISETP.LT.AND P5, PT, R8, 0x240, P1 ;  /* 0x000002400800780c */ /* 0x000fe20000fa1270 */
[----:B------:R-:W3:Y:S04]  /*0c60*/  @P6 LDG.E.EL R23, desc[UR4][R2.64+0x4] ;  /* 0x0000040402176981 */ /* 0x000ee8000c2e1900 */
[----:B------:R-:W5:Y:S04]  /*0c70*/  @P0 LDG.E.EL R18, desc[UR4][R4.64+0x14] ;  /* 0x0000140404120981 */ /* 0x000f68000c2e1900 */
[----:B------:R-:W5:Y:S04]  /*0c80*/  @P4 LDG.E.EL R22, desc[UR4][R2.64+0x10] ;  /* 0x0000100402164981 */ /* 0x000f68000c2e1900 */
[----:B------:R1:W5:Y:S01]  /*0c90*/  @P5 LDG.E.EL R19, desc[UR4][R2.64+0x14] ;  /* 0x0000140402135981 */ /* 0x000362000c2e1900 */
[----:B------:R-:W-:Y:S01]  /*0ca0*/  FADD R15, R14, R15 ;  /* 0x0000000f0e0f7221 */ /* 0x000fe20000000000 */
[----:B------:R-:W-:-:S03]  /*0cb0*/  FADD R17, R17, R24 ;  /* 0x0000001811117221 */ /* 0x000fc60000000000 */
[----:B------:R-:W-:Y:S01]  /*0cc0*/  FADD R16, R15, R16 ;  /* 0x000000100f107221 */ /* 0x000fe20000000000 */
[----:B-1----:R-:W-:-:S03]  /*0cd0*/  FSEL R6, RZ, 1, !P1 ;  /* 0x3f800000ff067808 */ /* 0x002fc60004800000 */
[----:B------:R-:W-:Y:S01]  /*0ce0*/  FADD R16, R16, R21 ;  /* 0x0000001510107221 */ /* 0x000fe20000000000 */
[----:B------:R-:W-:Y:S01]  /*0cf0*/  FADD R17, R17, R26 ;  /* 0x0000001a11117221 */ /* 0x000fe20000000000 */
[----:B------:R-:W1:Y:S03]  /*0d00*/  LDC.64 R2, c[0x0][0x218] ;  /* 0x00008600ff027b82 */ /* 0x000e660000000a00 */
[----:B------:R-:W-:Y:S01]  /*0d10*/  FSETP.GEU.AND P1, PT, R16, 1.175494350822287508e-38, PT ;  /* 0x008000001000780b */ /* 0x000fe20003f2e000 */
[----:B------:R-:W-:Y:S01]  /*0d20*/  FADD R6, R17, R6 ;  /* 0x0000000611067221 */ /* 0x000fe20000000000 */
[----:B------:R-:W-:-:S11]  /*0d30*/  FADD R11, R12, R11 ;  /* 0x0000000b0c0b7221 */ /* 0x000fd60000000000 */
[----:B------:R-:W-:-:S04]  /*0d40*/  @!P1 FMUL R16, R16, 16777216 ;  /* 0x4b80000010109820 */ /* 0x000fc80000400000 */
[----:B------:R-:W1:Y:S01]  /*0d50*/  MUFU.RCP R5, R16 ;  /* 0x0000001000057308 */ /* 0x000e620000001000 */
[----:B------:R-:W-:-:S04]  /*0d60*/  VIADD R7, R0, 0x80 ;  /* 0x0000008000077836 */ /* 0x000fc80000000000 */
[----:B------:R-:W-:-:S04]  /*0d70*/  IMAD R7, R10, -0x24, R7 ;  /* 0xffffffdc0a077824 */ /* 0x000fc800078e0207 */
[----:B------:R-:W-:Y:S01]  /*0d80*/  IMAD R7, R10, 0x6e, R7 ;  /* 0x0000006e0a077824 */ /* 0x000fe200078e0207 */
[----:B----4-:R-:W-:Y:S02]  /*0d90*/  SEL R4, R13, RZ, P3 ;  /* 0x000000ff0d047207 */ /* 0x010fe40001800000 */
[----:B------:R-:W-:Y:S02]  /*0da0*/  ISETP.GE.AND P3, PT, R8, 0x240, PT ;  /* 0x000002400800780c */ /* 0x000fe40003f66270 */
[----:B--2---:R-:W-:Y:S02]  /*0db0*/  SEL R20, R20, RZ, P2 ;  /* 0x000000ff14147207 */ /* 0x004fe40001000000 */
[----:B------:R-:W-:-:S03]  /*0dc0*/  FSETP.GEU.AND P2, PT, R6, 1.175494350822287508e-38, PT ;  /* 0x008000000600780b */ /* 0x000fc60003f4e000 */
[----:B------:R-:W-:Y:S01]  /*0dd0*/  FADD R11, R11, R20 ;  /* 0x000000140b0b7221 */ /* 0x000fe20000000000 */
[----:B---3--:R-:W-:-:S09]  /*0de0*/  SEL R23, R23, RZ, P6 ;  /* 0x000000ff17177207 */ /* 0x008fd20003000000 */
[----:B------:R-:W-:Y:S01]  /*0df0*/  @!P2 FMUL R6, R6, 16777216 ;  /* 0x4b8000000606a820 */ /* 0x000fe20000400000 */
[----:B-----5:R-:W-:Y:S01]  /*0e00*/  SEL R18, R18, RZ, P0 ;  /* 0x000000ff12127207 */ /* 0x020fe20000000000 */
[----:B------:R-:W-:Y:S01]  /*0e10*/  FADD R23, R4, R23 ;  /* 0x0000001704177221 */ /* 0x000fe20000000000 */
[----:B------:R-:W-:Y:S01]  /*0e20*/  ISETP.GE.AND P0, PT, R0, 0x240, PT ;  /* 0x000002400000780c */ /* 0x000fe20003f06270 */
[----:B------:R-:W-:Y:S01]  /*0e30*/  IMAD R0, R9, -0x24, R0 ;  /* 0xffffffdc09007824 */ /* 0x000fe200078e0200 */
[----:B------:R-:W-:Y:S01]  /*0e40*/  SEL R22, R22, RZ, P4 ;  /* 0x000000ff16167207 */ /* 0x000fe20002000000 */
[----:B------:R-:W-:Y:S01]  /*0e50*/  FADD R4, R11, R18 ;  /* 0x000000120b047221 */ /* 0x000fe20000000000 */
[----:B------:R-:W2:Y:S01]  /*0e60*/  MUFU.RCP R6, R6 ;  /* 0x0000000600067308 */ /* 0x000ea20000001000 */
[----:B------:R-:W-:Y:S01]  /*0e70*/  IMAD R9, R9, 0x6e, R0 ;  /* 0x0000006e09097824 */ /* 0x000fe200078e0200 */
[----:B------:R-:W-:Y:S01]  /*0e80*/  SEL R19, R19, RZ, P5 ;  /* 0x000000ff13137207 */ /* 0x000fe20002800000 */
[----:B------:R-:W-:Y:S01]  /*0e90*/  @!P1 FMUL R4, R4, 16777216 ;  /* 0x4b80000004049820 */ /* 0x000fe20000400000 */
[----:B------:R-:W-:-:S03]  /*0ea0*/  FADD R22, R23, R22 ;  /* 0x0000001617167221 */ /* 0x000fc60000000000 */
[----:B-1----:R-:W-:Y:S01]  /*0eb0*/  FMUL R11, R5, R4 ;  /* 0x00000004050b7220 */ /* 0x002fe20000400000 */
[----:B------:R-:W-:Y:S01]  /*0ec0*/  FADD R19, R22, R19 ;  /* 0x0000001316137221 */ /* 0x000fe20000000000 */
[----:B------:R-:W-:-:S04]  /*0ed0*/  IMAD.WIDE R4, R9, 0x4, R2 ;  /* 0x0000000409047825 */ /* 0x000fc800078e0202 */
[----:B------:R-:W-:Y:S01]  /*0ee0*/  @!P2 FMUL R19, R19, 16777216 ;  /* 0x4b8000001313a820 */ /* 0x000fe20000400000 */
[----:B------:R1:W-:Y:S01]  /*0ef0*/  @!P0 STG.E desc[UR4][R4.64], R11 ;  /* 0x0000000b04008986 */ /* 0x0003e2000c101904 */
[----:B------:R-:W-:-:S04]  /*0f00*/  IMAD.WIDE R2, R7, 0x4, R2 ;  /* 0x0000000407027825 */ /* 0x000fc800078e0202 */
[----:B--2---:R-:W-:Y:S01]  /*0f10*/  FMUL R19, R6, R19 ;  /* 0x0000001306137220 */ /* 0x004fe20000400000 */
[----:B------:R-:W-:Y:S06]  /*0f20*/  @P3 EXIT ;  /* 0x000000000000394d */ /* 0x000fec0003800000 */
[----:B------:R-:W-:Y:S01]  /*0f30*/  STG.E desc[UR4][R2.64], R19 ;  /* 0x0000001302007986 */ /* 0x000fe2000c101904 */
[----:B------:R-:W-:Y:S05]  /*0f40*/  EXIT ;  /* 0x000000000000794d */ /* 0x000fea0003800000 */
.L_x_0:
[----:B------:R-:W-:-:S00]  /*0f50*/  BRA `(.L_x_0) ;  /* 0xfffffffc00fc7947 */ /* 0x000fc0000383ffff */
[----:B------:R-:W-:-:S00]  /*0f60*/  NOP ;  /* 0x0000000000007918 */ /* 0x000fc00000000000 */
        /* <DEDUP_REMOVED lines=9> */
.L_x_1:


//--------------------- .nv.constant0.triton_poi_fused__adaptive_avg_pool2d_cat_2 --------------------------
	.section	.nv.constant0.triton_poi_fused__adaptive_avg_pool2d_cat_2,"a",@progbits
	.sectionflags	@""
	.align	4
.nv.constant0.triton_poi_fused__adaptive_avg_pool2d_cat_2:
	.zero		548
